//
// Generated by NVIDIA NVVM Compiler
//
// Compiler Build ID: CL-36424714
// Cuda compilation tools, release 13.0, V13.0.88
// Based on NVVM 20.0.0
//

.version 9.0
.target sm_100
.address_size 64

	// .globl	_Z6getMinPfPiiiiS_S0_
// _ZZ6getMinPfPiiiiS_S0_E8smem_val has been demoted
// _ZZ6getMinPfPiiiiS_S0_E8smem_idx has been demoted

.visible .entry _Z6getMinPfPiiiiS_S0_(
	.param .u64 .ptr .align 1 _Z6getMinPfPiiiiS_S0__param_0,
	.param .u64 .ptr .align 1 _Z6getMinPfPiiiiS_S0__param_1,
	.param .u32 _Z6getMinPfPiiiiS_S0__param_2,
	.param .u32 _Z6getMinPfPiiiiS_S0__param_3,
	.param .u32 _Z6getMinPfPiiiiS_S0__param_4,
	.param .u64 .ptr .align 1 _Z6getMinPfPiiiiS_S0__param_5,
	.param .u64 .ptr .align 1 _Z6getMinPfPiiiiS_S0__param_6
)
{
	.reg .pred 	%p<41>;
	.reg .b32 	%r<69>;
	.reg .b32 	%f<86>;
	.reg .b64 	%rd<17>;
	// demoted variable
	.shared .align 4 .b8 _ZZ6getMinPfPiiiiS_S0_E8smem_val[512];
	// demoted variable
	.shared .align 4 .b8 _ZZ6getMinPfPiiiiS_S0_E8smem_idx[512];
	ld.param.u64 	%rd2, [_Z6getMinPfPiiiiS_S0__param_0];
	ld.param.u64 	%rd3, [_Z6getMinPfPiiiiS_S0__param_1];
	ld.param.u32 	%r41, [_Z6getMinPfPiiiiS_S0__param_2];
	ld.param.u32 	%r39, [_Z6getMinPfPiiiiS_S0__param_3];
	ld.param.u32 	%r40, [_Z6getMinPfPiiiiS_S0__param_4];
	ld.param.u64 	%rd4, [_Z6getMinPfPiiiiS_S0__param_5];
	ld.param.u64 	%rd5, [_Z6getMinPfPiiiiS_S0__param_6];
	mov.u32 	%r1, %tid.x;
	mov.u32 	%r2, %ctaid.x;
	shl.b32 	%r42, %r2, 10;
	or.b32  	%r43, %r42, %r1;
	add.s32 	%r63, %r43, %r41;
	setp.ge.s32 	%p1, %r63, %r39;
	mov.f32 	%f81, 0f7F800000;
	@%p1 bra 	$L__BB0_16;
	cvta.to.global.u64 	%rd6, %rd2;
	mul.wide.s32 	%rd7, %r63, 4;
	add.s64 	%rd1, %rd6, %rd7;
	ld.global.f32 	%f1, [%rd1];
	add.s32 	%r4, %r63, 128;
	setp.ge.s32 	%p2, %r4, %r39;
	mov.f32 	%f68, 0f7F800000;
	@%p2 bra 	$L__BB0_3;
	ld.global.f32 	%f68, [%rd1+512];
$L__BB0_3:
	add.s32 	%r5, %r63, 256;
	setp.ge.s32 	%p3, %r5, %r39;
	mov.f32 	%f69, 0f7F800000;
	@%p3 bra 	$L__BB0_5;
	ld.global.f32 	%f69, [%rd1+1024];
$L__BB0_5:
	add.s32 	%r6, %r63, 384;
	setp.ge.s32 	%p4, %r6, %r39;
	mov.f32 	%f70, 0f7F800000;
	@%p4 bra 	$L__BB0_7;
	ld.global.f32 	%f70, [%rd1+1536];
$L__BB0_7:
	add.s32 	%r7, %r63, 512;
	setp.ge.s32 	%p5, %r7, %r39;
	mov.f32 	%f71, 0f7F800000;
	@%p5 bra 	$L__BB0_9;
	ld.global.f32 	%f71, [%rd1+2048];
$L__BB0_9:
	add.s32 	%r8, %r63, 640;
	setp.ge.s32 	%p6, %r8, %r39;
	mov.f32 	%f72, 0f7F800000;
	@%p6 bra 	$L__BB0_11;
	ld.global.f32 	%f72, [%rd1+2560];
$L__BB0_11:
	add.s32 	%r9, %r63, 768;
	setp.ge.s32 	%p7, %r9, %r39;
	mov.f32 	%f73, 0f7F800000;
	@%p7 bra 	$L__BB0_13;
	ld.global.f32 	%f73, [%rd1+3072];
$L__BB0_13:
	add.s32 	%r10, %r63, 896;
	setp.ge.s32 	%p8, %r10, %r39;
	mov.f32 	%f74, 0f7F800000;
	@%p8 bra 	$L__BB0_15;
	ld.global.f32 	%f74, [%rd1+3584];
$L__BB0_15:
	setp.lt.f32 	%p9, %f68, %f1;
	selp.f32 	%f46, %f68, %f1, %p9;
	selp.b32 	%r44, %r4, %r63, %p9;
	setp.lt.f32 	%p10, %f69, %f46;
	selp.f32 	%f47, %f69, %f46, %p10;
	selp.b32 	%r45, %r5, %r44, %p10;
	setp.lt.f32 	%p11, %f70, %f47;
	selp.f32 	%f48, %f70, %f47, %p11;
	selp.b32 	%r46, %r6, %r45, %p11;
	setp.lt.f32 	%p12, %f71, %f48;
	selp.f32 	%f49, %f71, %f48, %p12;
	selp.b32 	%r47, %r7, %r46, %p12;
	setp.lt.f32 	%p13, %f72, %f49;
	selp.f32 	%f50, %f72, %f49, %p13;
	selp.b32 	%r48, %r8, %r47, %p13;
	setp.lt.f32 	%p14, %f73, %f50;
	selp.f32 	%f51, %f73, %f50, %p14;
	selp.b32 	%r49, %r9, %r48, %p14;
	setp.lt.f32 	%p15, %f74, %f51;
	selp.f32 	%f81, %f74, %f51, %p15;
	selp.b32 	%r63, %r10, %r49, %p15;
$L__BB0_16:
	shl.b32 	%r51, %r1, 2;
	mov.u32 	%r52, _ZZ6getMinPfPiiiiS_S0_E8smem_val;
	add.s32 	%r13, %r52, %r51;
	st.shared.f32 	[%r13], %f81;
	mov.u32 	%r53, _ZZ6getMinPfPiiiiS_S0_E8smem_idx;
	add.s32 	%r14, %r53, %r51;
	st.shared.u32 	[%r14], %r63;
	bar.sync 	0;
	mov.u32 	%r15, %ntid.x;
	setp.lt.u32 	%p16, %r15, 1024;
	setp.gt.u32 	%p17, %r1, 511;
	or.pred  	%p18, %p16, %p17;
	@%p18 bra 	$L__BB0_19;
	ld.shared.f32 	%f18, [%r13+2048];
	ld.shared.f32 	%f52, [%r13];
	setp.geu.f32 	%p19, %f18, %f52;
	@%p19 bra 	$L__BB0_19;
	st.shared.f32 	[%r13], %f18;
	ld.shared.u32 	%r63, [%r14+2048];
	st.shared.u32 	[%r14], %r63;
	mov.f32 	%f81, %f18;
$L__BB0_19:
	bar.sync 	0;
	setp.lt.u32 	%p20, %r15, 512;
	setp.gt.u32 	%p21, %r1, 255;
	or.pred  	%p22, %p20, %p21;
	@%p22 bra 	$L__BB0_22;
	ld.shared.f32 	%f20, [%r13+1024];
	ld.shared.f32 	%f53, [%r13];
	setp.geu.f32 	%p23, %f20, %f53;
	@%p23 bra 	$L__BB0_22;
	st.shared.f32 	[%r13], %f20;
	ld.shared.u32 	%r63, [%r14+1024];
	st.shared.u32 	[%r14], %r63;
	mov.f32 	%f81, %f20;
$L__BB0_22:
	bar.sync 	0;
	setp.lt.u32 	%p24, %r15, 256;
	setp.gt.u32 	%p25, %r1, 127;
	or.pred  	%p26, %p24, %p25;
	@%p26 bra 	$L__BB0_25;
	ld.shared.f32 	%f22, [%r13+512];
	ld.shared.f32 	%f54, [%r13];
	setp.geu.f32 	%p27, %f22, %f54;
	@%p27 bra 	$L__BB0_25;
	st.shared.f32 	[%r13], %f22;
	ld.shared.u32 	%r63, [%r14+512];
	st.shared.u32 	[%r14], %r63;
	mov.f32 	%f81, %f22;
$L__BB0_25:
	bar.sync 	0;
	setp.lt.u32 	%p28, %r15, 128;
	setp.gt.u32 	%p29, %r1, 63;
	or.pred  	%p30, %p28, %p29;
	@%p30 bra 	$L__BB0_28;
	ld.shared.f32 	%f24, [%r13+256];
	ld.shared.f32 	%f55, [%r13];
	setp.geu.f32 	%p31, %f24, %f55;
	@%p31 bra 	$L__BB0_28;
	st.shared.f32 	[%r13], %f24;
	ld.shared.u32 	%r63, [%r14+256];
	st.shared.u32 	[%r14], %r63;
	mov.f32 	%f81, %f24;
$L__BB0_28:
	bar.sync 	0;
	setp.gt.u32 	%p32, %r1, 31;
	@%p32 bra 	$L__BB0_45;
	ld.volatile.shared.f32 	%f56, [%r13+128];
	ld.volatile.shared.f32 	%f57, [%r13];
	setp.geu.f32 	%p33, %f56, %f57;
	@%p33 bra 	$L__BB0_31;
	ld.volatile.shared.f32 	%f81, [%r13+128];
	st.volatile.shared.f32 	[%r13], %f81;
	ld.volatile.shared.u32 	%r63, [%r14+128];
	st.volatile.shared.u32 	[%r14], %r63;
$L__BB0_31:
	ld.volatile.shared.f32 	%f58, [%r13+64];
	ld.volatile.shared.f32 	%f59, [%r13];
	setp.geu.f32 	%p34, %f58, %f59;
	@%p34 bra 	$L__BB0_33;
	ld.volatile.shared.f32 	%f81, [%r13+64];
	st.volatile.shared.f32 	[%r13], %f81;
	ld.volatile.shared.u32 	%r63, [%r14+64];
	st.volatile.shared.u32 	[%r14], %r63;
$L__BB0_33:
	ld.volatile.shared.f32 	%f60, [%r13+32];
	ld.volatile.shared.f32 	%f61, [%r13];
	setp.geu.f32 	%p35, %f60, %f61;
	@%p35 bra 	$L__BB0_35;
	ld.volatile.shared.f32 	%f81, [%r13+32];
	st.volatile.shared.f32 	[%r13], %f81;
	ld.volatile.shared.u32 	%r63, [%r14+32];
	st.volatile.shared.u32 	[%r14], %r63;
$L__BB0_35:
	ld.volatile.shared.f32 	%f62, [%r13+16];
	ld.volatile.shared.f32 	%f63, [%r13];
	setp.geu.f32 	%p36, %f62, %f63;
	@%p36 bra 	$L__BB0_37;
	ld.volatile.shared.f32 	%f81, [%r13+16];
	st.volatile.shared.f32 	[%r13], %f81;
	ld.volatile.shared.u32 	%r63, [%r14+16];
	st.volatile.shared.u32 	[%r14], %r63;
$L__BB0_37:
	ld.volatile.shared.f32 	%f64, [%r13+8];
	ld.volatile.shared.f32 	%f65, [%r13];
	setp.geu.f32 	%p37, %f64, %f65;
	@%p37 bra 	$L__BB0_39;
	ld.volatile.shared.f32 	%f81, [%r13+8];
	st.volatile.shared.f32 	[%r13], %f81;
	ld.volatile.shared.u32 	%r63, [%r14+8];
	st.volatile.shared.u32 	[%r14], %r63;
$L__BB0_39:
	ld.volatile.shared.f32 	%f66, [%r13+4];
	ld.volatile.shared.f32 	%f67, [%r13];
	setp.geu.f32 	%p38, %f66, %f67;
	@%p38 bra 	$L__BB0_41;
	ld.volatile.shared.f32 	%f81, [%r13+4];
	st.volatile.shared.f32 	[%r13], %f81;
	ld.volatile.shared.u32 	%r63, [%r14+4];
	st.volatile.shared.u32 	[%r14], %r63;
$L__BB0_41:
	setp.ne.s32 	%p39, %r1, 0;
	@%p39 bra 	$L__BB0_45;
	add.s32 	%r36, %r40, %r2;
	cvta.to.global.u64 	%rd8, %rd4;
	mul.wide.u32 	%rd9, %r36, 4;
	add.s64 	%rd10, %rd8, %rd9;
	st.global.f32 	[%rd10], %f81;
	setp.eq.s64 	%p40, %rd3, 0;
	@%p40 bra 	$L__BB0_44;
	cvta.to.global.u64 	%rd11, %rd3;
	mul.wide.s32 	%rd12, %r63, 4;
	add.s64 	%rd13, %rd11, %rd12;
	ld.global.u32 	%r63, [%rd13];
$L__BB0_44:
	cvta.to.global.u64 	%rd14, %rd5;
	add.s64 	%rd16, %rd14, %rd9;
	st.global.u32 	[%rd16], %r63;
$L__BB0_45:
	ret;

}


// ===== COMPILED SASS (sm_100) =====

	.target	sm_100

	.elftype	@"ET_EXEC"


//--------------------- .note.nv.tkinfo           --------------------------
	.section	.note.nv.tkinfo,"",@"SHT_NOTE"
	.sectionflags	@"SHF_NOTE_NV_TKINFO"
	.tkinfo
        /*0018*/ 	.word	0x00000002
        /*0030*/ 	.string	""
        /*0030*/ 	.string	"ptxas"
        /*0030*/ 	.string	"Cuda compilation tools, release 13.0, V13.0.88"
        /*0030*/ 	.string	"Build cuda_13.0.r13.0/compiler.36424714_0"
        /*0030*/ 	.string	"-arch sm_100 -m 64 "



//--------------------- .note.nv.cuinfo           --------------------------
	.section	.note.nv.cuinfo,"",@"SHT_NOTE"
	.sectionflags	@"SHF_NOTE_NV_CUINFO"
        /*0018*/ 	.short	0x0002
        /*001a*/ 	.short	0x0064
        /*001c*/ 	.short	0x0082
	.zero		2


//--------------------- .nv.info                  --------------------------
	.section	.nv.info,"",@"SHT_CUDA_INFO"
	.align	4


	//----- nvinfo : EIATTR_REGCOUNT
	.align		4
        /*0000*/ 	.byte	0x04, 0x2f
        /*0002*/ 	.short	(.L_1 - .L_0)
	.align		4
.L_0:
        /*0004*/ 	.word	index@(_Z6getMinPfPiiiiS_S0_)
        /*0008*/ 	.word	0x00000016


	//----- nvinfo : EIATTR_FRAME_SIZE
	.align		4
.L_1:
        /*000c*/ 	.byte	0x04, 0x11
        /*000e*/ 	.short	(.L_3 - .L_2)
	.align		4
.L_2:
        /*0010*/ 	.word	index@(_Z6getMinPfPiiiiS_S0_)
        /*0014*/ 	.word	0x00000000


	//----- nvinfo : EIATTR_MIN_STACK_SIZE
	.align		4
.L_3:
        /*0018*/ 	.byte	0x04, 0x12
        /*001a*/ 	.short	(.L_5 - .L_4)
	.align		4
.L_4:
        /*001c*/ 	.word	index@(_Z6getMinPfPiiiiS_S0_)
        /*0020*/ 	.word	0x00000000
.L_5:


//--------------------- .nv.compat                --------------------------
	.section	.nv.compat,"",@"SHT_CUDA_COMPAT_INFO"
	.align	4
        /*0000*/ 	.byte	0x02, 0x09, 0x00, 0x00, 0x02, 0x02, 0x01, 0x00, 0x02, 0x05, 0x05, 0x00, 0x03, 0x07, 0x01, 0x01
        /*0010*/ 	.byte	0x02, 0x03, 0x00, 0x00, 0x02, 0x06, 0x01, 0x00, 0x04, 0x0b, 0x08, 0x00, 0x09, 0x00, 0x00, 0x00
        /*0020*/ 	.byte	0x00, 0x00, 0x00, 0x00


//--------------------- .nv.info._Z6getMinPfPiiiiS_S0_ --------------------------
	.section	.nv.info._Z6getMinPfPiiiiS_S0_,"",@"SHT_CUDA_INFO"
	.sectionflags	@""
	.align	4


	//----- nvinfo : EIATTR_CUDA_API_VERSION
	.align		4
        /*0000*/ 	.byte	0x04, 0x37
        /*0002*/ 	.short	(.L_7 - .L_6)
.L_6:
        /*0004*/ 	.word	0x00000082


	//----- nvinfo : EIATTR_KPARAM_INFO
	.align		4
.L_7:
        /*0008*/ 	.byte	0x04, 0x17
        /*000a*/ 	.short	(.L_9 - .L_8)
.L_8:
        /*000c*/ 	.word	0x00000000
        /*0010*/ 	.short	0x0006
        /*0012*/ 	.short	0x0028
        /*0014*/ 	.byte	0x00, 0xf5, 0x21, 0x00


	//----- nvinfo : EIATTR_KPARAM_INFO
	.align		4
.L_9:
        /*0018*/ 	.byte	0x04, 0x17
        /*001a*/ 	.short	(.L_11 - .L_10)
.L_10:
        /*001c*/ 	.word	0x00000000
        /*0020*/ 	.short	0x0005
        /*0022*/ 	.short	0x0020
        /*0024*/ 	.byte	0x00, 0xf5, 0x21, 0x00


	//----- nvinfo : EIATTR_KPARAM_INFO
	.align		4
.L_11:
        /*0028*/ 	.byte	0x04, 0x17
        /*002a*/ 	.short	(.L_13 - .L_12)
.L_12:
        /*002c*/ 	.word	0x00000000
        /*0030*/ 	.short	0x0004
        /*0032*/ 	.short	0x0018
        /*0034*/ 	.byte	0x00, 0xf0, 0x11, 0x00


	//----- nvinfo : EIATTR_KPARAM_INFO
	.align		4
.L_13:
        /*0038*/ 	.byte	0x04, 0x17
        /*003a*/ 	.short	(.L_15 - .L_14)
.L_14:
        /*003c*/ 	.word	0x00000000
        /*0040*/ 	.short	0x0003
        /*0042*/ 	.short	0x0014
        /*0044*/ 	.byte	0x00, 0xf0, 0x11, 0x00


	//----- nvinfo : EIATTR_KPARAM_INFO
	.align		4
.L_15:
        /*0048*/ 	.byte	0x04, 0x17
        /*004a*/ 	.short	(.L_17 - .L_16)
.L_16:
        /*004c*/ 	.word	0x00000000
        /*0050*/ 	.short	0x0002
        /*0052*/ 	.short	0x0010
        /*0054*/ 	.byte	0x00, 0xf0, 0x11, 0x00


	//----- nvinfo : EIATTR_KPARAM_INFO
	.align		4
.L_17:
        /*0058*/ 	.byte	0x04, 0x17
        /*005a*/ 	.short	(.L_19 - .L_18)
.L_18:
        /*005c*/ 	.word	0x00000000
        /*0060*/ 	.short	0x0001
        /*0062*/ 	.short	0x0008
        /*0064*/ 	.byte	0x00, 0xf5, 0x21, 0x00


	//----- nvinfo : EIATTR_KPARAM_INFO
	.align		4
.L_19:
        /*0068*/ 	.byte	0x04, 0x17
        /*006a*/ 	.short	(.L_21 - .L_20)
.L_20:
        /*006c*/ 	.word	0x00000000
        /*0070*/ 	.short	0x0000
        /*0072*/ 	.short	0x0000
        /*0074*/ 	.byte	0x00, 0xf5, 0x21, 0x00


	//----- nvinfo : EIATTR_SPARSE_MMA_MASK
	.align		4
.L_21:
        /*0078*/ 	.byte	0x03, 0x50
        /*007a*/ 	.short	0x0000


	//----- nvinfo : EIATTR_MAXREG_COUNT
	.align		4
        /*007c*/ 	.byte	0x03, 0x1b
        /*007e*/ 	.short	0x00ff


	//----- nvinfo : EIATTR_NUM_BARRIERS
	.align		4
        /*0080*/ 	.byte	0x02, 0x4c
        /*0082*/ 	.byte	0x01
	.zero		1


	//----- nvinfo : EIATTR_MERCURY_ISA_VERSION
	.align		4
        /*0084*/ 	.byte	0x03, 0x5f
        /*0086*/ 	.short	0x0101


	//----- nvinfo : EIATTR_VRC_CTA_INIT_COUNT
	.align		4
        /*0088*/ 	.byte	0x02, 0x4a
	.zero		1
	.zero		1


	//----- nvinfo : EIATTR_EXIT_INSTR_OFFSETS
	.align		4
        /*008c*/ 	.byte	0x04, 0x1c
        /*008e*/ 	.short	(.L_23 - .L_22)


	//   ....[0]....
.L_22:
        /*0090*/ 	.word	0x000007e0


	//   ....[1]....
        /*0094*/ 	.word	0x00000aa0


	//   ....[2]....
        /*0098*/ 	.word	0x00000ba0


	//----- nvinfo : EIATTR_CRS_STACK_SIZE
	.align		4
.L_23:
        /*009c*/ 	.byte	0x04, 0x1e
        /*009e*/ 	.short	(.L_25 - .L_24)
.L_24:
        /*00a0*/ 	.word	0x00000000


	//----- nvinfo : EIATTR_CBANK_PARAM_SIZE
	.align		4
.L_25:
        /*00a4*/ 	.byte	0x03, 0x19
        /*00a6*/ 	.short	0x0030


	//----- nvinfo : EIATTR_PARAM_CBANK
	.align		4
        /*00a8*/ 	.byte	0x04, 0x0a
        /*00aa*/ 	.short	(.L_27 - .L_26)
	.align		4
.L_26:
        /*00ac*/ 	.word	index@(.nv.constant0._Z6getMinPfPiiiiS_S0_)
        /*00b0*/ 	.short	0x0380
        /*00b2*/ 	.short	0x0030


	//----- nvinfo : EIATTR_SW_WAR
	.align		4
.L_27:
        /*00b4*/ 	.byte	0x04, 0x36
        /*00b6*/ 	.short	(.L_29 - .L_28)
.L_28:
        /*00b8*/ 	.word	0x00000008
.L_29:


//--------------------- .nv.callgraph             --------------------------
	.section	.nv.callgraph,"",@"SHT_CUDA_CALLGRAPH"
	.align	4
	.sectionentsize	8
	.align		4
        /*0000*/ 	.word	0x00000000
	.align		4
        /*0004*/ 	.word	0xffffffff
	.align		4
        /*0008*/ 	.word	0x00000000
	.align		4
        /*000c*/ 	.word	0xfffffffe
	.align		4
        /*0010*/ 	.word	0x00000000
	.align		4
        /*0014*/ 	.word	0xfffffffd
	.align		4
        /*0018*/ 	.word	0x00000000
	.align		4
        /*001c*/ 	.word	0xfffffffc


//--------------------- .text._Z6getMinPfPiiiiS_S0_ --------------------------
	.section	.text._Z6getMinPfPiiiiS_S0_,"ax",@progbits
	.align	128
        .global         _Z6getMinPfPiiiiS_S0_
        .type           _Z6getMinPfPiiiiS_S0_,@function
        .size           _Z6getMinPfPiiiiS_S0_,(.L_x_12 - _Z6getMinPfPiiiiS_S0_)
        .other          _Z6getMinPfPiiiiS_S0_,@"STO_CUDA_ENTRY STV_DEFAULT"
_Z6getMinPfPiiiiS_S0_:
.text._Z6getMinPfPiiiiS_S0_:
[----:B------:R-:W-:Y:S01]  /*0000*/  LDC R1, c[0x0][0x37c] ;  /* 0x0000df00ff017b82 */ /* 0x000fe20000000800 */
[----:B------:R-:W0:Y:S07]  /*0010*/  S2R R14, SR_TID.X ;  /* 0x00000000000e7919 */ /* 0x000e2e0000002100 */
[----:B------:R-:W1:Y:S01]  /*0020*/  S2UR UR7, SR_CTAID.X ;  /* 0x00000000000779c3 */ /* 0x000e620000002500 */
[----:B------:R-:W2:Y:S01]  /*0030*/  LDCU.64 UR10, c[0x0][0x390] ;  /* 0x00007200ff0a77ac */ /* 0x000ea20008000a00 */
[----:B------:R-:W-:Y:S01]  /*0040*/  BSSY.RECONVERGENT B0, `(.L_x_0) ;  /* 0x0000039000007945 */ /* 0x000fe20003800200 */
[----:B------:R-:W-:Y:S01]  /*0050*/  IMAD.MOV.U32 R2, RZ, RZ, 0x7f800000 ;  /* 0x7f800000ff027424 */ /* 0x000fe200078e00ff */
[----:B------:R-:W3:Y:S01]  /*0060*/  LDCU.64 UR8, c[0x0][0x358] ;  /* 0x00006b00ff0877ac */ /* 0x000ee20008000a00 */
[----:B-1----:R-:W-:-:S06]  /*0070*/  USHF.L.U32 UR4, UR7, 0xa, URZ ;  /* 0x0000000a07047899 */ /* 0x002fcc00080006ff */
[----:B0-----:R-:W-:-:S05]  /*0080*/  LOP3.LUT R0, R14, UR4, RZ, 0xfc, !PT ;  /* 0x000000040e007c12 */ /* 0x001fca000f8efcff */
[----:B--2---:R-:W-:-:S05]  /*0090*/  VIADD R0, R0, UR10 ;  /* 0x0000000a00007c36 */ /* 0x004fca0008000000 */
[----:B------:R-:W-:-:S13]  /*00a0*/  ISETP.GE.AND P0, PT, R0, UR11, PT ;  /* 0x0000000b00007c0c */ /* 0x000fda000bf06270 */
[----:B---3--:R-:W-:Y:S05]  /*00b0*/  @P0 BRA `(.L_x_1) ;  /* 0x0000000000c40947 */ /* 0x008fea0003800000 */
[----:B------:R-:W0:Y:S01]  /*00c0*/  LDC.64 R2, c[0x0][0x380] ;  /* 0x0000e000ff027b82 */ /* 0x000e220000000a00 */
[C---:B------:R-:W-:Y:S02]  /*00d0*/  VIADD R17, R0.reuse, 0x80 ;  /* 0x0000008000117836 */ /* 0x040fe40000000000 */
[C---:B------:R-:W-:Y:S02]  /*00e0*/  VIADD R5, R0.reuse, 0x100 ;  /* 0x0000010000057836 */ /* 0x040fe40000000000 */
[----:B------:R-:W-:Y:S01]  /*00f0*/  IMAD.MOV.U32 R4, RZ, RZ, 0x7f800000 ;  /* 0x7f800000ff047424 */ /* 0x000fe200078e00ff */
[----:B------:R-:W-:Y:S01]  /*0100*/  ISETP.GE.AND P0, PT, R17, UR11, PT ;  /* 0x0000000b11007c0c */ /* 0x000fe2000bf06270 */
[C---:B------:R-:W-:Y:S01]  /*0110*/  VIADD R16, R0.reuse, 0x180 ;  /* 0x0000018000107836 */ /* 0x040fe20000000000 */
[----:B------:R-:W-:Y:S01]  /*0120*/  ISETP.GE.AND P1, PT, R5, UR11, PT ;  /* 0x0000000b05007c0c */ /* 0x000fe2000bf26270 */
[----:B------:R-:W-:Y:S02]  /*0130*/  IMAD.MOV.U32 R6, RZ, RZ, 0x7f800000 ;  /* 0x7f800000ff067424 */ /* 0x000fe400078e00ff */
[----:B------:R-:W-:-:S02]  /*0140*/  VIADD R8, R0, 0x200 ;  /* 0x0000020000087836 */ /* 0x000fc40000000000 */
[----:B0-----:R-:W-:-:S06]  /*0150*/  IMAD.WIDE R2, R0, 0x4, R2 ;  /* 0x0000000400027825 */ /* 0x001fcc00078e0202 */
[----:B------:R-:W2:Y:S01]  /*0160*/  @!P0 LDG.E R4, desc[UR8][R2.64+0x200] ;  /* 0x0002000802048981 */ /* 0x000ea2000c1e1900 */
[----:B------:R-:W-:-:S03]  /*0170*/  ISETP.GE.AND P0, PT, R16, UR11, PT ;  /* 0x0000000b10007c0c */ /* 0x000fc6000bf06270 */
[----:B------:R-:W2:Y:S01]  /*0180*/  LDG.E R15, desc[UR8][R2.64] ;  /* 0x00000008020f7981 */ /* 0x000ea2000c1e1900 */
[----:B------:R-:W-:-:S03]  /*0190*/  IMAD.MOV.U32 R7, RZ, RZ, 0x7f800000 ;  /* 0x7f800000ff077424 */ /* 0x000fc600078e00ff */
[----:B------:R-:W3:Y:S01]  /*01a0*/  @!P1 LDG.E R6, desc[UR8][R2.64+0x400] ;  /* 0x0004000802069981 */ /* 0x000ee2000c1e1900 */
[----:B------:R-:W-:Y:S01]  /*01b0*/  ISETP.GE.AND P1, PT, R8, UR11, PT ;  /* 0x0000000b08007c0c */ /* 0x000fe2000bf26270 */
[C---:B------:R-:W-:Y:S02]  /*01c0*/  VIADD R19, R0.reuse, 0x280 ;  /* 0x0000028000137836 */ /* 0x040fe40000000000 */
[----:B------:R-:W-:Y:S02]  /*01d0*/  IMAD.MOV.U32 R9, RZ, RZ, 0x7f800000 ;  /* 0x7f800000ff097424 */ /* 0x000fe400078e00ff */
[----:B------:R-:W4:Y:S01]  /*01e0*/  @!P0 LDG.E R7, desc[UR8][R2.64+0x600] ;  /* 0x0006000802078981 */ /* 0x000f22000c1e1900 */
[----:B------:R-:W-:Y:S01]  /*01f0*/  ISETP.GE.AND P0, PT, R19, UR11, PT ;  /* 0x0000000b13007c0c */ /* 0x000fe2000bf06270 */
[----:B------:R-:W-:Y:S02]  /*0200*/  VIADD R11, R0, 0x300 ;  /* 0x00000300000b7836 */ /* 0x000fe40000000000 */
[----:B------:R-:W-:-:S04]  /*0210*/  IMAD.MOV.U32 R10, RZ, RZ, 0x7f800000 ;  /* 0x7f800000ff0a7424 */ /* 0x000fc800078e00ff */
[----:B------:R-:W5:Y:S01]  /*0220*/  @!P1 LDG.E R9, desc[UR8][R2.64+0x800] ;  /* 0x0008000802099981 */ /* 0x000f62000c1e1900 */
[----:B------:R-:W-:Y:S01]  /*0230*/  ISETP.GE.AND P1, PT, R11, UR11, PT ;  /* 0x0000000b0b007c0c */ /* 0x000fe2000bf26270 */
[----:B------:R-:W-:-:S04]  /*0240*/  IMAD.MOV.U32 R12, RZ, RZ, 0x7f800000 ;  /* 0x7f800000ff0c7424 */ /* 0x000fc800078e00ff */
[----:B------:R-:W5:Y:S01]  /*0250*/  @!P0 LDG.E R10, desc[UR8][R2.64+0xa00] ;  /* 0x000a0008020a8981 */ /* 0x000f62000c1e1900 */
[----:B------:R-:W-:-:S05]  /*0260*/  VIADD R18, R0, 0x380 ;  /* 0x0000038000127836 */ /* 0x000fca0000000000 */
[----:B------:R-:W-:Y:S02]  /*0270*/  ISETP.GE.AND P0, PT, R18, UR11, PT ;  /* 0x0000000b12007c0c */ /* 0x000fe4000bf06270 */
[----:B------:R-:W5:Y:S01]  /*0280*/  @!P1 LDG.E R12, desc[UR8][R2.64+0xc00] ;  /* 0x000c0008020c9981 */ /* 0x000f62000c1e1900 */
[----:B------:R-:W-:-:S10]  /*0290*/  IMAD.MOV.U32 R13, RZ, RZ, 0x7f800000 ;  /* 0x7f800000ff0d7424 */ /* 0x000fd400078e00ff */
[----:B------:R0:W5:Y:S01]  /*02a0*/  @!P0 LDG.E R13, desc[UR8][R2.64+0xe00] ;  /* 0x000e0008020d8981 */ /* 0x000162000c1e1900 */
[----:B--2---:R-:W-:-:S04]  /*02b0*/  FSETP.GEU.AND P2, PT, R4, R15, PT ;  /* 0x0000000f0400720b */ /* 0x004fc80003f4e000 */
[----:B------:R-:W-:-:S04]  /*02c0*/  FSEL R15, R4, R15, !P2 ;  /* 0x0000000f040f7208 */ /* 0x000fc80005000000 */
[----:B---3--:R-:W-:-:S04]  /*02d0*/  FSETP.GEU.AND P3, PT, R6, R15, PT ;  /* 0x0000000f0600720b */ /* 0x008fc80003f6e000 */
[----:B------:R-:W-:-:S04]  /*02e0*/  FSEL R6, R6, R15, !P3 ;  /* 0x0000000f06067208 */ /* 0x000fc80005800000 */
[----:B----4-:R-:W-:-:S04]  /*02f0*/  FSETP.GEU.AND P4, PT, R7, R6, PT ;  /* 0x000000060700720b */ /* 0x010fc80003f8e000 */
[----:B------:R-:W-:Y:S02]  /*0300*/  FSEL R6, R7, R6, !P4 ;  /* 0x0000000607067208 */ /* 0x000fe40006000000 */
[----:B------:R-:W-:Y:S02]  /*0310*/  @P3 SEL R5, R17, R0, !P2 ;  /* 0x0000000011053207 */ /* 0x000fe40005000000 */
[----:B-----5:R-:W-:-:S04]  /*0320*/  FSETP.GEU.AND P5, PT, R9, R6, PT ;  /* 0x000000060900720b */ /* 0x020fc80003fae000 */
[----:B------:R-:W-:-:S04]  /*0330*/  FSEL R9, R9, R6, !P5 ;  /* 0x0000000609097208 */ /* 0x000fc80006800000 */
[----:B------:R-:W-:-:S04]  /*0340*/  FSETP.GEU.AND P0, PT, R10, R9, PT ;  /* 0x000000090a00720b */ /* 0x000fc80003f0e000 */
[----:B------:R-:W-:Y:S02]  /*0350*/  FSEL R9, R10, R9, !P0 ;  /* 0x000000090a097208 */ /* 0x000fe40004000000 */
[----:B------:R-:W-:Y:S02]  /*0360*/  @P5 SEL R8, R16, R5, !P4 ;  /* 0x0000000510085207 */ /* 0x000fe40006000000 */
[----:B------:R-:W-:-:S04]  /*0370*/  FSETP.GEU.AND P1, PT, R12, R9, PT ;  /* 0x000000090c00720b */ /* 0x000fc80003f2e000 */
[----:B0-----:R-:W-:-:S04]  /*0380*/  FSEL R2, R12, R9, !P1 ;  /* 0x000000090c027208 */ /* 0x001fc80004800000 */
[----:B------:R-:W-:-:S04]  /*0390*/  FSETP.GEU.AND P2, PT, R13, R2, PT ;  /* 0x000000020d00720b */ /* 0x000fc80003f4e000 */
[----:B------:R-:W-:Y:S02]  /*03a0*/  FSEL R2, R13, R2, !P2 ;  /* 0x000000020d027208 */ /* 0x000fe40005000000 */
[----:B------:R-:W-:-:S04]  /*03b0*/  @P1 SEL R11, R19, R8, !P0 ;  /* 0x00000008130b1207 */ /* 0x000fc80004000000 */
[----:B------:R-:W-:-:S07]  /*03c0*/  SEL R0, R18, R11, !P2 ;  /* 0x0000000b12007207 */ /* 0x000fce0005000000 */
.L_x_1:
[----:B------:R-:W-:Y:S05]  /*03d0*/  BSYNC.RECONVERGENT B0 ;  /* 0x0000000000007941 */ /* 0x000fea0003800200 */
.L_x_0:
[----:B------:R-:W0:Y:S01]  /*03e0*/  S2UR UR6, SR_CgaCtaId ;  /* 0x00000000000679c3 */ /* 0x000e220000008800 */
[----:B------:R-:W-:Y:S01]  /*03f0*/  UMOV UR4, 0x400 ;  /* 0x0000040000047882 */ /* 0x000fe20000000000 */
[C---:B------:R-:W-:Y:S01]  /*0400*/  ISETP.GT.U32.AND P1, PT, R14.reuse, 0x1ff, PT ;  /* 0x000001ff0e00780c */ /* 0x040fe20003f24070 */
[----:B------:R-:W-:Y:S01]  /*0410*/  UIADD3 UR5, UPT, UPT, UR4, 0x200, URZ ;  /* 0x0000020004057890 */ /* 0x000fe2000fffe0ff */
[C---:B------:R-:W-:Y:S01]  /*0420*/  ISETP.GT.U32.AND P2, PT, R14.reuse, 0xff, PT ;  /* 0x000000ff0e00780c */ /* 0x040fe20003f44070 */
[----:B------:R-:W-:Y:S01]  /*0430*/  BSSY.RECONVERGENT B0, `(.L_x_2) ;  /* 0x0000018000007945 */ /* 0x000fe20003800200 */
[C---:B------:R-:W-:Y:S02]  /*0440*/  ISETP.GT.U32.AND P3, PT, R14.reuse, 0x7f, PT ;  /* 0x0000007f0e00780c */ /* 0x040fe40003f64070 */
[----:B------:R-:W1:Y:S01]  /*0450*/  LDC R3, c[0x0][0x360] ;  /* 0x0000d800ff037b82 */ /* 0x000e620000000800 */
[C---:B------:R-:W-:Y:S02]  /*0460*/  ISETP.GT.U32.AND P0, PT, R14.reuse, 0x3f, PT ;  /* 0x0000003f0e00780c */ /* 0x040fe40003f04070 */
[----:B------:R-:W-:Y:S01]  /*0470*/  ISETP.GT.U32.AND P4, PT, R14, 0x1f, PT ;  /* 0x0000001f0e00780c */ /* 0x000fe20003f84070 */
[----:B0-----:R-:W-:-:S02]  /*0480*/  ULEA UR4, UR6, UR4, 0x18 ;  /* 0x0000000406047291 */ /* 0x001fc4000f8ec0ff */
[----:B------:R-:W-:Y:S01]  /*0490*/  ULEA UR5, UR6, UR5, 0x18 ;  /* 0x0000000506057291 */ /* 0x000fe2000f8ec0ff */
[C---:B-1----:R-:W-:Y:S02]  /*04a0*/  ISETP.LT.U32.OR P1, PT, R3.reuse, 0x400, P1 ;  /* 0x000004000300780c */ /* 0x042fe40000f21470 */
[C---:B------:R-:W-:Y:S02]  /*04b0*/  ISETP.LT.U32.OR P2, PT, R3.reuse, 0x200, P2 ;  /* 0x000002000300780c */ /* 0x040fe40001741470 */
[C---:B------:R-:W-:Y:S02]  /*04c0*/  ISETP.LT.U32.OR P3, PT, R3.reuse, 0x100, P3 ;  /* 0x000001000300780c */ /* 0x040fe40001f61470 */
[----:B------:R-:W-:Y:S02]  /*04d0*/  ISETP.LT.U32.OR P0, PT, R3, 0x80, P0 ;  /* 0x000000800300780c */ /* 0x000fe40000701470 */
[C---:B------:R-:W-:Y:S02]  /*04e0*/  LEA R3, R14.reuse, UR4, 0x2 ;  /* 0x000000040e037c11 */ /* 0x040fe4000f8e10ff */
[----:B------:R-:W-:-:S03]  /*04f0*/  LEA R5, R14, UR5, 0x2 ;  /* 0x000000050e057c11 */ /* 0x000fc6000f8e10ff */
[----:B------:R0:W-:Y:S04]  /*0500*/  STS [R3], R2 ;  /* 0x0000000203007388 */ /* 0x0001e80000000800 */
[----:B------:R0:W-:Y:S01]  /*0510*/  STS [R5], R0 ;  /* 0x0000000005007388 */ /* 0x0001e20000000800 */
[----:B------:R-:W-:Y:S06]  /*0520*/  BAR.SYNC.DEFER_BLOCKING 0x0 ;  /* 0x0000000000007b1d */ /* 0x000fec0000010000 */
[----:B------:R-:W-:Y:S05]  /*0530*/  @P1 BRA `(.L_x_3) ;  /* 0x00000000001c1947 */ /* 0x000fea0003800000 */
[----:B------:R-:W-:Y:S04]  /*0540*/  LDS R4, [R3+0x800] ;  /* 0x0008000003047984 */ /* 0x000fe80000000800 */
[----:B------:R-:W1:Y:S02]  /*0550*/  LDS R7, [R3] ;  /* 0x0000000003077984 */ /* 0x000e640000000800 */
[----:B-1----:R-:W-:-:S13]  /*0560*/  FSETP.GEU.AND P1, PT, R4, R7, PT ;  /* 0x000000070400720b */ /* 0x002fda0003f2e000 */
[----:B------:R-:W-:Y:S01]  /*0570*/  @!P1 STS [R3], R4 ;  /* 0x0000000403009388 */ /* 0x000fe20000000800 */
[----:B0-----:R-:W-:-:S03]  /*0580*/  @!P1 IMAD.MOV.U32 R2, RZ, RZ, R4 ;  /* 0x000000ffff029224 */ /* 0x001fc600078e0004 */
[----:B------:R-:W0:Y:S04]  /*0590*/  @!P1 LDS R0, [R5+0x800] ;  /* 0x0008000005009984 */ /* 0x000e280000000800 */
[----:B0-----:R1:W-:Y:S02]  /*05a0*/  @!P1 STS [R5], R0 ;  /* 0x0000000005009388 */ /* 0x0013e40000000800 */
.L_x_3:
[----:B------:R-:W-:Y:S05]  /*05b0*/  BSYNC.RECONVERGENT B0 ;  /* 0x0000000000007941 */ /* 0x000fea0003800200 */
.L_x_2:
[----:B------:R-:W-:Y:S06]  /*05c0*/  BAR.SYNC.DEFER_BLOCKING 0x0 ;  /* 0x0000000000007b1d */ /* 0x000fec0000010000 */
[----:B------:R-:W-:Y:S04]  /*05d0*/  BSSY.RECONVERGENT B0, `(.L_x_4) ;  /* 0x0000009000007945 */ /* 0x000fe80003800200 */
[----:B------:R-:W-:Y:S05]  /*05e0*/  @P2 BRA `(.L_x_5) ;  /* 0x00000000001c2947 */ /* 0x000fea0003800000 */
[----:B------:R-:W-:Y:S04]  /*05f0*/  LDS R4, [R3+0x400] ;  /* 0x0004000003047984 */ /* 0x000fe80000000800 */
[----:B------:R-:W2:Y:S02]  /*0600*/  LDS R7, [R3] ;  /* 0x0000000003077984 */ /* 0x000ea40000000800 */
[----:B--2---:R-:W-:-:S13]  /*0610*/  FSETP.GEU.AND P1, PT, R4, R7, PT ;  /* 0x000000070400720b */ /* 0x004fda0003f2e000 */
[----:B------:R-:W-:Y:S01]  /*0620*/  @!P1 STS [R3], R4 ;  /* 0x0000000403009388 */ /* 0x000fe20000000800 */
[----:B0-----:R-:W-:-:S03]  /*0630*/  @!P1 IMAD.MOV.U32 R2, RZ, RZ, R4 ;  /* 0x000000ffff029224 */ /* 0x001fc600078e0004 */
[----:B-1----:R-:W0:Y:S04]  /*0640*/  @!P1 LDS R0, [R5+0x400] ;  /* 0x0004000005009984 */ /* 0x002e280000000800 */
[----:B0-----:R2:W-:Y:S02]  /*0650*/  @!P1 STS [R5], R0 ;  /* 0x0000000005009388 */ /* 0x0015e40000000800 */
.L_x_5:
[----:B------:R-:W-:Y:S05]  /*0660*/  BSYNC.RECONVERGENT B0 ;  /* 0x0000000000007941 */ /* 0x000fea0003800200 */
.L_x_4:
[----:B------:R-:W-:Y:S06]  /*0670*/  BAR.SYNC.DEFER_BLOCKING 0x0 ;  /* 0x0000000000007b1d */ /* 0x000fec0000010000 */
[----:B------:R-:W-:Y:S04]  /*0680*/  BSSY.RECONVERGENT B0, `(.L_x_6) ;  /* 0x0000009000007945 */ /* 0x000fe80003800200 */
[----:B------:R-:W-:Y:S05]  /*0690*/  @P3 BRA `(.L_x_7) ;  /* 0x00000000001c3947 */ /* 0x000fea0003800000 */
[----:B------:R-:W-:Y:S04]  /*06a0*/  LDS R4, [R3+0x200] ;  /* 0x0002000003047984 */ /* 0x000fe80000000800 */
[----:B------:R-:W3:Y:S02]  /*06b0*/  LDS R7, [R3] ;  /* 0x0000000003077984 */ /* 0x000ee40000000800 */
[----:B---3--:R-:W-:-:S13]  /*06c0*/  FSETP.GEU.AND P1, PT, R4, R7, PT ;  /* 0x000000070400720b */ /* 0x008fda0003f2e000 */
[----:B------:R-:W-:Y:S01]  /*06d0*/  @!P1 STS [R3], R4 ;  /* 0x0000000403009388 */ /* 0x000fe20000000800 */
[----:B0-----:R-:W-:-:S03]  /*06e0*/  @!P1 IMAD.MOV.U32 R2, RZ, RZ, R4 ;  /* 0x000000ffff029224 */ /* 0x001fc600078e0004 */
[----:B-12---:R-:W0:Y:S04]  /*06f0*/  @!P1 LDS R0, [R5+0x200] ;  /* 0x0002000005009984 */ /* 0x006e280000000800 */
[----:B0-----:R3:W-:Y:S02]  /*0700*/  @!P1 STS [R5], R0 ;  /* 0x0000000005009388 */ /* 0x0017e40000000800 */
.L_x_7:
[----:B------:R-:W-:Y:S05]  /*0710*/  BSYNC.RECONVERGENT B0 ;  /* 0x0000000000007941 */ /* 0x000fea0003800200 */
.L_x_6:
[----:B------:R-:W-:Y:S06]  /*0720*/  BAR.SYNC.DEFER_BLOCKING 0x0 ;  /* 0x0000000000007b1d */ /* 0x000fec0000010000 */
[----:B------:R-:W-:Y:S04]  /*0730*/  BSSY.RECONVERGENT B0, `(.L_x_8) ;  /* 0x0000009000007945 */ /* 0x000fe80003800200 */
[----:B------:R-:W-:Y:S05]  /*0740*/  @P0 BRA `(.L_x_9) ;  /* 0x00000000001c0947 */ /* 0x000fea0003800000 */
[----:B------:R-:W-:Y:S04]  /*0750*/  LDS R4, [R3+0x100] ;  /* 0x0001000003047984 */ /* 0x000fe80000000800 */
[----:B------:R-:W4:Y:S02]  /*0760*/  LDS R7, [R3] ;  /* 0x0000000003077984 */ /* 0x000f240000000800 */
[----:B----4-:R-:W-:-:S13]  /*0770*/  FSETP.GEU.AND P0, PT, R4, R7, PT ;  /* 0x000000070400720b */ /* 0x010fda0003f0e000 */
[----:B------:R-:W-:Y:S01]  /*0780*/  @!P0 STS [R3], R4 ;  /* 0x0000000403008388 */ /* 0x000fe20000000800 */
[----:B0-----:R-:W-:-:S03]  /*0790*/  @!P0 IMAD.MOV.U32 R2, RZ, RZ, R4 ;  /* 0x000000ffff028224 */ /* 0x001fc600078e0004 */
[----:B-123--:R-:W0:Y:S04]  /*07a0*/  @!P0 LDS R0, [R5+0x100] ;  /* 0x0001000005008984 */ /* 0x00ee280000000800 */
[----:B0-----:R4:W-:Y:S02]  /*07b0*/  @!P0 STS [R5], R0 ;  /* 0x0000000005008388 */ /* 0x0019e40000000800 */
.L_x_9:
[----:B------:R-:W-:Y:S05]  /*07c0*/  BSYNC.RECONVERGENT B0 ;  /* 0x0000000000007941 */ /* 0x000fea0003800200 */
.L_x_8:
[----:B------:R-:W-:Y:S06]  /*07d0*/  BAR.SYNC.DEFER_BLOCKING 0x0 ;  /* 0x0000000000007b1d */ /* 0x000fec0000010000 */
[----:B------:R-:W-:Y:S05]  /*07e0*/  @P4 EXIT ;  /* 0x000000000000494d */ /* 0x000fea0003800000 */
[----:B------:R-:W-:Y:S01]  /*07f0*/  LDS R4, [R3+0x80] ;  /* 0x0000800003047984 */ /* 0x000fe20000000800 */
[----:B------:R-:W-:-:S03]  /*0800*/  ISETP.NE.AND P1, PT, R14, RZ, PT ;  /* 0x000000ff0e00720c */ /* 0x000fc60003f25270 */
[----:B------:R-:W5:Y:S02]  /*0810*/  LDS R7, [R3] ;  /* 0x0000000003077984 */ /* 0x000f640000000800 */
[----:B-----5:R-:W-:-:S13]  /*0820*/  FSETP.GEU.AND P0, PT, R4, R7, PT ;  /* 0x000000070400720b */ /* 0x020fda0003f0e000 */
[----:B0-----:R-:W0:Y:S04]  /*0830*/  @!P0 LDS R2, [R3+0x80] ;  /* 0x0000800003028984 */ /* 0x001e280000000800 */
[----:B0-----:R-:W-:Y:S04]  /*0840*/  @!P0 STS [R3], R2 ;  /* 0x0000000203008388 */ /* 0x001fe80000000800 */
[----:B-1234-:R-:W0:Y:S04]  /*0850*/  @!P0 LDS R0, [R5+0x80] ;  /* 0x0000800005008984 */ /* 0x01ee280000000800 */
[----:B0-----:R-:W-:Y:S04]  /*0860*/  @!P0 STS [R5], R0 ;  /* 0x0000000005008388 */ /* 0x001fe80000000800 */
[----:B------:R-:W-:Y:S04]  /*0870*/  LDS R4, [R3+0x40] ;  /* 0x0000400003047984 */ /* 0x000fe80000000800 */
[----:B------:R-:W0:Y:S02]  /*0880*/  LDS R7, [R3] ;  /* 0x0000000003077984 */ /* 0x000e240000000800 */
[----:B0-----:R-:W-:-:S13]  /*0890*/  FSETP.GEU.AND P0, PT, R4, R7, PT ;  /* 0x000000070400720b */ /* 0x001fda0003f0e000 */
[----:B------:R-:W0:Y:S04]  /*08a0*/  @!P0 LDS R2, [R3+0x40] ;  /* 0x0000400003028984 */ /* 0x000e280000000800 */
[----:B0-----:R-:W-:Y:S04]  /*08b0*/  @!P0 STS [R3], R2 ;  /* 0x0000000203008388 */ /* 0x001fe80000000800 */
[----:B------:R-:W0:Y:S04]  /*08c0*/  @!P0 LDS R0, [R5+0x40] ;  /* 0x0000400005008984 */ /* 0x000e280000000800 */
        /* <DEDUP_REMOVED lines=28> */
[----:B0-----:R0:W-:Y:S01]  /*0a90*/  @!P0 STS [R5], R0 ;  /* 0x0000000005008388 */ /* 0x0011e20000000800 */
[----:B------:R-:W-:Y:S05]  /*0aa0*/  @P1 EXIT ;  /* 0x000000000000194d */ /* 0x000fea0003800000 */
[----:B------:R-:W1:Y:S01]  /*0ab0*/  LDC R3, c[0x0][0x398] ;  /* 0x0000e600ff037b82 */ /* 0x000e620000000800 */
[----:B------:R-:W2:Y:S07]  /*0ac0*/  LDCU.64 UR4, c[0x0][0x388] ;  /* 0x00007100ff0477ac */ /* 0x000eae0008000a00 */
[----:B0-----:R-:W0:Y:S08]  /*0ad0*/  LDC.64 R4, c[0x0][0x3a0] ;  /* 0x0000e800ff047b82 */ /* 0x001e300000000a00 */
[----:B------:R-:W3:Y:S01]  /*0ae0*/  LDC.64 R6, c[0x0][0x3a8] ;  /* 0x0000ea00ff067b82 */ /* 0x000ee20000000a00 */
[----:B--2---:R-:W-:-:S04]  /*0af0*/  UISETP.NE.U32.AND UP0, UPT, UR4, URZ, UPT ;  /* 0x000000ff0400728c */ /* 0x004fc8000bf05070 */
[----:B------:R-:W-:Y:S01]  /*0b00*/  UISETP.NE.AND.EX UP0, UPT, UR5, URZ, UPT, UP0 ;  /* 0x000000ff0500728c */ /* 0x000fe2000bf05300 */
[----:B-1----:R-:W-:-:S04]  /*0b10*/  VIADD R3, R3, UR7 ;  /* 0x0000000703037c36 */ /* 0x002fc80008000000 */
[----:B0-----:R-:W-:-:S05]  /*0b20*/  IMAD.WIDE.U32 R4, R3, 0x4, R4 ;  /* 0x0000000403047825 */ /* 0x001fca00078e0004 */
[----:B------:R0:W-:Y:S01]  /*0b30*/  STG.E desc[UR8][R4.64], R2 ;  /* 0x0000000204007986 */ /* 0x0001e2000c101908 */
[----:B---3--:R-:W-:Y:S01]  /*0b40*/  IMAD.WIDE.U32 R6, R3, 0x4, R6 ;  /* 0x0000000403067825 */ /* 0x008fe200078e0006 */
[----:B------:R-:W-:Y:S06]  /*0b50*/  BRA.U !UP0, `(.L_x_10) ;  /* 0x00000001080c7547 */ /* 0x000fec000b800000 */
[----:B0-----:R-:W0:Y:S02]  /*0b60*/  LDC.64 R2, c[0x0][0x388] ;  /* 0x0000e200ff027b82 */ /* 0x001e240000000a00 */
[----:B0-----:R-:W-:-:S05]  /*0b70*/  IMAD.WIDE R2, R0, 0x4, R2 ;  /* 0x0000000400027825 */ /* 0x001fca00078e0202 */
[----:B------:R1:W5:Y:S02]  /*0b80*/  LDG.E R0, desc[UR8][R2.64] ;  /* 0x0000000802007981 */ /* 0x000364000c1e1900 */
.L_x_10:
[----:B-----5:R-:W-:Y:S01]  /*0b90*/  STG.E desc[UR8][R6.64], R0 ;  /* 0x0000000006007986 */ /* 0x020fe2000c101908 */
[----:B------:R-:W-:Y:S05]  /*0ba0*/  EXIT ;  /* 0x000000000000794d */ /* 0x000fea0003800000 */
.L_x_11:
[----:B------:R-:W-:-:S00]  /*0bb0*/  BRA `(.L_x_11) ;  /* 0xfffffffc00fc7947 */ /* 0x000fc0000383ffff */
[----:B------:R-:W-:-:S00]  /*0bc0*/  NOP ;  /* 0x0000000000007918 */ /* 0x000fc00000000000 */
        /* <DEDUP_REMOVED lines=11> */
.L_x_12:


//--------------------- .nv.shared._Z6getMinPfPiiiiS_S0_ --------------------------
	.section	.nv.shared._Z6getMinPfPiiiiS_S0_,"aw",@nobits
	.sectionflags	@""
	.align	4
.nv.shared._Z6getMinPfPiiiiS_S0_:
	.zero		2048


//--------------------- .nv.shared.reserved.0     --------------------------
	.section	.nv.shared.reserved.0,"aw",@nobits
	.weak		__nv_reservedSMEM_offset_0_alias
	.size		__nv_reservedSMEM_offset_0_alias, 0, 64
	.other		__nv_reservedSMEM_offset_0_alias,@"STO_CUDA_RESERVED_SHARED STV_DEFAULT"
__nv_reservedSMEM_offset_0_alias:
	.zero		0
	.zero		64


//--------------------- .nv.constant0._Z6getMinPfPiiiiS_S0_ --------------------------
	.section	.nv.constant0._Z6getMinPfPiiiiS_S0_,"a",@progbits
	.sectionflags	@""
	.align	4
.nv.constant0._Z6getMinPfPiiiiS_S0_:
	.zero		944


//--------------------- SYMBOLS --------------------------

	.type		.nv.reservedSmem.offset0,@object
	.size		.nv.reservedSmem.offset0,0x4
	.type		.nv.reservedSmem.cap,@object
	.size		.nv.reservedSmem.cap,0x4
